//
// Generated by NVIDIA NVVM Compiler
//
// Compiler Build ID: CL-36424714
// Cuda compilation tools, release 13.0, V13.0.88
// Based on NVVM 20.0.0
//

.version 9.0
.target sm_100
.address_size 64

	// .globl	_Z3addPdS_S_S_

.visible .entry _Z3addPdS_S_S_(
	.param .u64 .ptr .align 1 _Z3addPdS_S_S__param_0,
	.param .u64 .ptr .align 1 _Z3addPdS_S_S__param_1,
	.param .u64 .ptr .align 1 _Z3addPdS_S_S__param_2,
	.param .u64 .ptr .align 1 _Z3addPdS_S_S__param_3
)
{
	.reg .b32 	%r<11>;
	.reg .b64 	%rd<15>;
	.reg .b64 	%fd<7>;

	ld.param.u64 	%rd1, [_Z3addPdS_S_S__param_0];
	ld.param.u64 	%rd2, [_Z3addPdS_S_S__param_1];
	ld.param.u64 	%rd3, [_Z3addPdS_S_S__param_2];
	ld.param.u64 	%rd4, [_Z3addPdS_S_S__param_3];
	cvta.to.global.u64 	%rd5, %rd4;
	cvta.to.global.u64 	%rd6, %rd3;
	cvta.to.global.u64 	%rd7, %rd2;
	cvta.to.global.u64 	%rd8, %rd1;
	mov.u32 	%r1, %tid.x;
	mov.u32 	%r2, %ctaid.x;
	mov.u32 	%r3, %tid.y;
	mov.u32 	%r4, %ctaid.y;
	shl.b32 	%r5, %r4, 2;
	shl.b32 	%r6, %r2, 5;
	shl.b32 	%r7, %r1, 3;
	add.s32 	%r8, %r7, %r3;
	add.s32 	%r9, %r8, %r6;
	add.s32 	%r10, %r9, %r5;
	mul.wide.s32 	%rd9, %r10, 8;
	add.s64 	%rd10, %rd8, %rd9;
	ld.global.f64 	%fd1, [%rd10];
	add.s64 	%rd11, %rd7, %rd9;
	ld.global.f64 	%fd2, [%rd11];
	add.f64 	%fd3, %fd1, %fd2;
	add.s64 	%rd12, %rd6, %rd9;
	st.global.f64 	[%rd12], %fd3;
	bar.sync 	0;
	ld.global.f64 	%fd4, [%rd8];
	ld.global.f64 	%fd5, [%rd7];
	add.f64 	%fd6, %fd4, %fd5;
	st.global.f64 	[%rd6], %fd6;
	mov.b64 	%rd13, 4656154666701160448;
	st.global.u64 	[%rd5], %rd13;
	mov.b64 	%rd14, 4666282818060419072;
	st.global.u64 	[%rd5+8], %rd14;
	ret;

}


// ===== COMPILED SASS (sm_100) =====

	.target	sm_100

	.elftype	@"ET_EXEC"


//--------------------- .note.nv.tkinfo           --------------------------
	.section	.note.nv.tkinfo,"",@"SHT_NOTE"
	.sectionflags	@"SHF_NOTE_NV_TKINFO"
	.tkinfo
        /*0018*/ 	.word	0x00000002
        /*0030*/ 	.string	""
        /*0030*/ 	.string	"ptxas"
        /*0030*/ 	.string	"Cuda compilation tools, release 13.0, V13.0.88"
        /*0030*/ 	.string	"Build cuda_13.0.r13.0/compiler.36424714_0"
        /*0030*/ 	.string	"-arch sm_100 -m 64 "



//--------------------- .note.nv.cuinfo           --------------------------
	.section	.note.nv.cuinfo,"",@"SHT_NOTE"
	.sectionflags	@"SHF_NOTE_NV_CUINFO"
        /*0018*/ 	.short	0x0002
        /*001a*/ 	.short	0x0064
        /*001c*/ 	.short	0x0082
	.zero		2


//--------------------- .nv.info                  --------------------------
	.section	.nv.info,"",@"SHT_CUDA_INFO"
	.align	4


	//----- nvinfo : EIATTR_REGCOUNT
	.align		4
        /*0000*/ 	.byte	0x04, 0x2f
        /*0002*/ 	.short	(.L_1 - .L_0)
	.align		4
.L_0:
        /*0004*/ 	.word	index@(_Z3addPdS_S_S_)
        /*0008*/ 	.word	0x00000016


	//----- nvinfo : EIATTR_FRAME_SIZE
	.align		4
.L_1:
        /*000c*/ 	.byte	0x04, 0x11
        /*000e*/ 	.short	(.L_3 - .L_2)
	.align		4
.L_2:
        /*0010*/ 	.word	index@(_Z3addPdS_S_S_)
        /*0014*/ 	.word	0x00000000


	//----- nvinfo : EIATTR_MIN_STACK_SIZE
	.align		4
.L_3:
        /*0018*/ 	.byte	0x04, 0x12
        /*001a*/ 	.short	(.L_5 - .L_4)
	.align		4
.L_4:
        /*001c*/ 	.word	index@(_Z3addPdS_S_S_)
        /*0020*/ 	.word	0x00000000
.L_5:


//--------------------- .nv.compat                --------------------------
	.section	.nv.compat,"",@"SHT_CUDA_COMPAT_INFO"
	.align	4
        /*0000*/ 	.byte	0x02, 0x09, 0x00, 0x00, 0x02, 0x02, 0x01, 0x00, 0x02, 0x05, 0x05, 0x00, 0x03, 0x07, 0x01, 0x01
        /*0010*/ 	.byte	0x02, 0x03, 0x00, 0x00, 0x02, 0x06, 0x01, 0x00, 0x04, 0x0b, 0x08, 0x00, 0x01, 0x00, 0x00, 0x00
        /*0020*/ 	.byte	0x00, 0x00, 0x00, 0x00


//--------------------- .nv.info._Z3addPdS_S_S_   --------------------------
	.section	.nv.info._Z3addPdS_S_S_,"",@"SHT_CUDA_INFO"
	.sectionflags	@""
	.align	4


	//----- nvinfo : EIATTR_CUDA_API_VERSION
	.align		4
        /*0000*/ 	.byte	0x04, 0x37
        /*0002*/ 	.short	(.L_7 - .L_6)
.L_6:
        /*0004*/ 	.word	0x00000082


	//----- nvinfo : EIATTR_KPARAM_INFO
	.align		4
.L_7:
        /*0008*/ 	.byte	0x04, 0x17
        /*000a*/ 	.short	(.L_9 - .L_8)
.L_8:
        /*000c*/ 	.word	0x00000000
        /*0010*/ 	.short	0x0003
        /*0012*/ 	.short	0x0018
        /*0014*/ 	.byte	0x00, 0xf5, 0x21, 0x00


	//----- nvinfo : EIATTR_KPARAM_INFO
	.align		4
.L_9:
        /*0018*/ 	.byte	0x04, 0x17
        /*001a*/ 	.short	(.L_11 - .L_10)
.L_10:
        /*001c*/ 	.word	0x00000000
        /*0020*/ 	.short	0x0002
        /*0022*/ 	.short	0x0010
        /*0024*/ 	.byte	0x00, 0xf5, 0x21, 0x00


	//----- nvinfo : EIATTR_KPARAM_INFO
	.align		4
.L_11:
        /*0028*/ 	.byte	0x04, 0x17
        /*002a*/ 	.short	(.L_13 - .L_12)
.L_12:
        /*002c*/ 	.word	0x00000000
        /*0030*/ 	.short	0x0001
        /*0032*/ 	.short	0x0008
        /*0034*/ 	.byte	0x00, 0xf5, 0x21, 0x00


	//----- nvinfo : EIATTR_KPARAM_INFO
	.align		4
.L_13:
        /*0038*/ 	.byte	0x04, 0x17
        /*003a*/ 	.short	(.L_15 - .L_14)
.L_14:
        /*003c*/ 	.word	0x00000000
        /*0040*/ 	.short	0x0000
        /*0042*/ 	.short	0x0000
        /*0044*/ 	.byte	0x00, 0xf5, 0x21, 0x00


	//----- nvinfo : EIATTR_SPARSE_MMA_MASK
	.align		4
.L_15:
        /*0048*/ 	.byte	0x03, 0x50
        /*004a*/ 	.short	0x0000


	//----- nvinfo : EIATTR_MAXREG_COUNT
	.align		4
        /*004c*/ 	.byte	0x03, 0x1b
        /*004e*/ 	.short	0x00ff


	//----- nvinfo : EIATTR_NUM_BARRIERS
	.align		4
        /*0050*/ 	.byte	0x02, 0x4c
        /*0052*/ 	.byte	0x01
	.zero		1


	//----- nvinfo : EIATTR_MERCURY_ISA_VERSION
	.align		4
        /*0054*/ 	.byte	0x03, 0x5f
        /*0056*/ 	.short	0x0101


	//----- nvinfo : EIATTR_VRC_CTA_INIT_COUNT
	.align		4
        /*0058*/ 	.byte	0x02, 0x4a
	.zero		1
	.zero		1


	//----- nvinfo : EIATTR_EXIT_INSTR_OFFSETS
	.align		4
        /*005c*/ 	.byte	0x04, 0x1c
        /*005e*/ 	.short	(.L_17 - .L_16)


	//   ....[0]....
.L_16:
        /*0060*/ 	.word	0x00000220


	//----- nvinfo : EIATTR_CBANK_PARAM_SIZE
	.align		4
.L_17:
        /*0064*/ 	.byte	0x03, 0x19
        /*0066*/ 	.short	0x0020


	//----- nvinfo : EIATTR_PARAM_CBANK
	.align		4
        /*0068*/ 	.byte	0x04, 0x0a
        /*006a*/ 	.short	(.L_19 - .L_18)
	.align		4
.L_18:
        /*006c*/ 	.word	index@(.nv.constant0._Z3addPdS_S_S_)
        /*0070*/ 	.short	0x0380
        /*0072*/ 	.short	0x0020


	//----- nvinfo : EIATTR_SW_WAR
	.align		4
.L_19:
        /*0074*/ 	.byte	0x04, 0x36
        /*0076*/ 	.short	(.L_21 - .L_20)
.L_20:
        /*0078*/ 	.word	0x00000008
.L_21:


//--------------------- .nv.callgraph             --------------------------
	.section	.nv.callgraph,"",@"SHT_CUDA_CALLGRAPH"
	.align	4
	.sectionentsize	8
	.align		4
        /*0000*/ 	.word	0x00000000
	.align		4
        /*0004*/ 	.word	0xffffffff
	.align		4
        /*0008*/ 	.word	0x00000000
	.align		4
        /*000c*/ 	.word	0xfffffffe
	.align		4
        /*0010*/ 	.word	0x00000000
	.align		4
        /*0014*/ 	.word	0xfffffffd
	.align		4
        /*0018*/ 	.word	0x00000000
	.align		4
        /*001c*/ 	.word	0xfffffffc


//--------------------- .text._Z3addPdS_S_S_      --------------------------
	.section	.text._Z3addPdS_S_S_,"ax",@progbits
	.align	128
        .global         _Z3addPdS_S_S_
        .type           _Z3addPdS_S_S_,@function
        .size           _Z3addPdS_S_S_,(.L_x_1 - _Z3addPdS_S_S_)
        .other          _Z3addPdS_S_S_,@"STO_CUDA_ENTRY STV_DEFAULT"
_Z3addPdS_S_S_:
.text._Z3addPdS_S_S_:
[----:B------:R-:W-:Y:S01]  /*0000*/  LDC R1, c[0x0][0x37c] ;  /* 0x0000df00ff017b82 */ /* 0x000fe20000000800 */
[----:B------:R-:W0:Y:S07]  /*0010*/  S2R R0, SR_TID.X ;  /* 0x0000000000007919 */ /* 0x000e2e0000002100 */
[----:B------:R-:W1:Y:S01]  /*0020*/  LDC.64 R2, c[0x0][0x380] ;  /* 0x0000e000ff027b82 */ /* 0x000e620000000a00 */
[----:B------:R-:W2:Y:S01]  /*0030*/  LDCU.64 UR4, c[0x0][0x358] ;  /* 0x00006b00ff0477ac */ /* 0x000ea20008000a00 */
[----:B------:R-:W0:Y:S01]  /*0040*/  S2R R9, SR_TID.Y ;  /* 0x0000000000097919 */ /* 0x000e220000002200 */
[----:B------:R-:W3:Y:S05]  /*0050*/  S2R R7, SR_CTAID.X ;  /* 0x0000000000077919 */ /* 0x000eea0000002500 */
[----:B------:R-:W4:Y:S01]  /*0060*/  LDC.64 R4, c[0x0][0x388] ;  /* 0x0000e200ff047b82 */ /* 0x000f220000000a00 */
[----:B------:R-:W5:Y:S01]  /*0070*/  S2R R15, SR_CTAID.Y ;  /* 0x00000000000f7919 */ /* 0x000f620000002600 */
[----:B0-----:R-:W-:-:S06]  /*0080*/  LEA R0, R0, R9, 0x3 ;  /* 0x0000000900007211 */ /* 0x001fcc00078e18ff */
[----:B------:R-:W0:Y:S01]  /*0090*/  LDC.64 R8, c[0x0][0x390] ;  /* 0x0000e400ff087b82 */ /* 0x000e220000000a00 */
[----:B---3--:R-:W-:-:S05]  /*00a0*/  LEA R0, R7, R0, 0x5 ;  /* 0x0000000007007211 */ /* 0x008fca00078e28ff */
[----:B-----5:R-:W-:-:S04]  /*00b0*/  IMAD R15, R15, 0x4, R0 ;  /* 0x000000040f0f7824 */ /* 0x020fc800078e0200 */
[----:B-1----:R-:W-:-:S04]  /*00c0*/  IMAD.WIDE R2, R15, 0x8, R2 ;  /* 0x000000080f027825 */ /* 0x002fc800078e0202 */
[C---:B----4-:R-:W-:Y:S02]  /*00d0*/  IMAD.WIDE R4, R15.reuse, 0x8, R4 ;  /* 0x000000080f047825 */ /* 0x050fe400078e0204 */
[----:B--2---:R-:W2:Y:S04]  /*00e0*/  LDG.E.64 R2, desc[UR4][R2.64] ;  /* 0x0000000402027981 */ /* 0x004ea8000c1e1b00 */
[----:B------:R-:W2:Y:S01]  /*00f0*/  LDG.E.64 R4, desc[UR4][R4.64] ;  /* 0x0000000404047981 */ /* 0x000ea2000c1e1b00 */
[----:B------:R-:W1:Y:S01]  /*0100*/  LDC.64 R10, c[0x0][0x380] ;  /* 0x0000e000ff0a7b82 */ /* 0x000e620000000a00 */
[----:B0-----:R-:W-:-:S07]  /*0110*/  IMAD.WIDE R8, R15, 0x8, R8 ;  /* 0x000000080f087825 */ /* 0x001fce00078e0208 */
[----:B------:R-:W0:Y:S01]  /*0120*/  LDC.64 R12, c[0x0][0x388] ;  /* 0x0000e200ff0c7b82 */ /* 0x000e220000000a00 */
[----:B--2---:R-:W-:-:S07]  /*0130*/  DADD R6, R2, R4 ;  /* 0x0000000002067229 */ /* 0x004fce0000000004 */
[----:B------:R-:W-:Y:S01]  /*0140*/  STG.E.64 desc[UR4][R8.64], R6 ;  /* 0x0000000608007986 */ /* 0x000fe2000c101b04 */
[----:B------:R-:W-:Y:S06]  /*0150*/  BAR.SYNC.DEFER_BLOCKING 0x0 ;  /* 0x0000000000007b1d */ /* 0x000fec0000010000 */
[----:B-1----:R-:W2:Y:S04]  /*0160*/  LDG.E.64 R10, desc[UR4][R10.64] ;  /* 0x000000040a0a7981 */ /* 0x002ea8000c1e1b00 */
[----:B0-----:R-:W2:Y:S01]  /*0170*/  LDG.E.64 R12, desc[UR4][R12.64] ;  /* 0x000000040c0c7981 */ /* 0x001ea2000c1e1b00 */
[----:B------:R-:W0:Y:S01]  /*0180*/  LDC.64 R14, c[0x0][0x390] ;  /* 0x0000e400ff0e7b82 */ /* 0x000e220000000a00 */
[----:B------:R-:W-:Y:S01]  /*0190*/  HFMA2 R18, -RZ, RZ, 0, 0 ;  /* 0x00000000ff127431 */ /* 0x000fe200000001ff */
[----:B------:R-:W-:Y:S01]  /*01a0*/  MOV R16, 0x0 ;  /* 0x0000000000107802 */ /* 0x000fe20000000f00 */
[----:B------:R-:W-:Y:S01]  /*01b0*/  IMAD.MOV.U32 R17, RZ, RZ, 0x409dfc00 ;  /* 0x409dfc00ff117424 */ /* 0x000fe200078e00ff */
[----:B------:R-:W-:-:S04]  /*01c0*/  MOV R19, 0x40c1f780 ;  /* 0x40c1f78000137802 */ /* 0x000fc80000000f00 */
[----:B------:R-:W1:Y:S01]  /*01d0*/  LDC.64 R4, c[0x0][0x398] ;  /* 0x0000e600ff047b82 */ /* 0x000e620000000a00 */
[----:B--2---:R-:W-:-:S07]  /*01e0*/  DADD R2, R10, R12 ;  /* 0x000000000a027229 */ /* 0x004fce000000000c */
[----:B0-----:R-:W-:Y:S04]  /*01f0*/  STG.E.64 desc[UR4][R14.64], R2 ;  /* 0x000000020e007986 */ /* 0x001fe8000c101b04 */
[----:B-1----:R-:W-:Y:S04]  /*0200*/  STG.E.64 desc[UR4][R4.64], R16 ;  /* 0x0000001004007986 */ /* 0x002fe8000c101b04 */
[----:B------:R-:W-:Y:S01]  /*0210*/  STG.E.64 desc[UR4][R4.64+0x8], R18 ;  /* 0x0000081204007986 */ /* 0x000fe2000c101b04 */
[----:B------:R-:W-:Y:S05]  /*0220*/  EXIT ;  /* 0x000000000000794d */ /* 0x000fea0003800000 */
.L_x_0:
[----:B------:R-:W-:-:S00]  /*0230*/  BRA `(.L_x_0) ;  /* 0xfffffffc00fc7947 */ /* 0x000fc0000383ffff */
[----:B------:R-:W-:-:S00]  /*0240*/  NOP ;  /* 0x0000000000007918 */ /* 0x000fc00000000000 */
        /* <DEDUP_REMOVED lines=11> */
.L_x_1:


//--------------------- .nv.shared.reserved.0     --------------------------
	.section	.nv.shared.reserved.0,"aw",@nobits
	.weak		__nv_reservedSMEM_offset_0_alias
	.size		__nv_reservedSMEM_offset_0_alias, 0, 64
	.other		__nv_reservedSMEM_offset_0_alias,@"STO_CUDA_RESERVED_SHARED STV_DEFAULT"
__nv_reservedSMEM_offset_0_alias:
	.zero		0
	.zero		64


//--------------------- .nv.constant0._Z3addPdS_S_S_ --------------------------
	.section	.nv.constant0._Z3addPdS_S_S_,"a",@progbits
	.sectionflags	@""
	.align	4
.nv.constant0._Z3addPdS_S_S_:
	.zero		928


//--------------------- SYMBOLS --------------------------

	.type		.nv.reservedSmem.offset0,@object
	.size		.nv.reservedSmem.offset0,0x4
